//
// Generated by NVIDIA NVVM Compiler
//
// Compiler Build ID: CL-36424714
// Cuda compilation tools, release 13.0, V13.0.88
// Based on NVVM 20.0.0
//

.version 9.0
.target sm_100
.address_size 64

	// .globl	_Z9matMulColPiS_S_ii

.visible .entry _Z9matMulColPiS_S_ii(
	.param .u64 .ptr .align 1 _Z9matMulColPiS_S_ii_param_0,
	.param .u64 .ptr .align 1 _Z9matMulColPiS_S_ii_param_1,
	.param .u64 .ptr .align 1 _Z9matMulColPiS_S_ii_param_2,
	.param .u32 _Z9matMulColPiS_S_ii_param_3,
	.param .u32 _Z9matMulColPiS_S_ii_param_4
)
{
	.reg .pred 	%p<19>;
	.reg .b32 	%r<171>;
	.reg .b64 	%rd<95>;

	ld.param.u64 	%rd11, [_Z9matMulColPiS_S_ii_param_0];
	ld.param.u64 	%rd12, [_Z9matMulColPiS_S_ii_param_1];
	ld.param.u64 	%rd13, [_Z9matMulColPiS_S_ii_param_2];
	ld.param.u32 	%r63, [_Z9matMulColPiS_S_ii_param_3];
	ld.param.u32 	%r64, [_Z9matMulColPiS_S_ii_param_4];
	cvta.to.global.u64 	%rd1, %rd12;
	cvta.to.global.u64 	%rd2, %rd11;
	cvta.to.global.u64 	%rd3, %rd13;
	mov.u32 	%r1, %tid.x;
	mov.u32 	%r2, %ntid.x;
	setp.lt.s32 	%p1, %r63, 1;
	@%p1 bra 	$L__BB0_26;
	setp.lt.s32 	%p2, %r64, 1;
	@%p2 bra 	$L__BB0_15;
	and.b32  	%r3, %r64, 7;
	add.s32 	%r4, %r3, -1;
	and.b32  	%r5, %r64, 3;
	and.b32  	%r6, %r64, 2147483640;
	and.b32  	%r7, %r64, 1;
	neg.s32 	%r8, %r6;
	add.s32 	%r9, %r1, %r2;
	shl.b32 	%r10, %r2, 3;
	shl.b32 	%r88, %r2, 1;
	add.s32 	%r11, %r1, %r88;
	mad.lo.s32 	%r12, %r2, 3, %r1;
	shl.b32 	%r89, %r2, 2;
	add.s32 	%r13, %r1, %r89;
	mad.lo.s32 	%r14, %r2, 5, %r1;
	mad.lo.s32 	%r15, %r2, 6, %r1;
	mad.lo.s32 	%r16, %r2, 7, %r1;
	mul.wide.u32 	%rd44, %r1, 4;
	add.s64 	%rd4, %rd1, %rd44;
	mul.wide.u32 	%rd5, %r2, 32;
	mov.b32 	%r147, 0;
$L__BB0_3:
	setp.lt.u32 	%p11, %r64, 8;
	mul.lo.s32 	%r18, %r147, %r64;
	mov.b32 	%r161, 0;
	mov.u32 	%r166, %r161;
	@%p11 bra 	$L__BB0_6;
	mul.wide.u32 	%rd45, %r18, 4;
	add.s64 	%rd46, %rd2, %rd45;
	add.s64 	%rd93, %rd46, 16;
	mov.b32 	%r166, 0;
	mov.u64 	%rd94, %rd4;
	mov.u32 	%r148, %r16;
	mov.u32 	%r149, %r15;
	mov.u32 	%r150, %r14;
	mov.u32 	%r151, %r13;
	mov.u32 	%r152, %r12;
	mov.u32 	%r153, %r11;
	mov.u32 	%r154, %r9;
	mov.u32 	%r155, %r8;
$L__BB0_5:
	.pragma "nounroll";
	ld.global.u32 	%r93, [%rd93+-16];
	ld.global.u32 	%r94, [%rd94];
	mad.lo.s32 	%r95, %r94, %r93, %r166;
	ld.global.u32 	%r96, [%rd93+-12];
	mul.wide.u32 	%rd47, %r154, 4;
	add.s64 	%rd48, %rd1, %rd47;
	ld.global.u32 	%r97, [%rd48];
	mad.lo.s32 	%r98, %r97, %r96, %r95;
	ld.global.u32 	%r99, [%rd93+-8];
	mul.wide.u32 	%rd49, %r153, 4;
	add.s64 	%rd50, %rd1, %rd49;
	ld.global.u32 	%r100, [%rd50];
	mad.lo.s32 	%r101, %r100, %r99, %r98;
	ld.global.u32 	%r102, [%rd93+-4];
	mul.wide.u32 	%rd51, %r152, 4;
	add.s64 	%rd52, %rd1, %rd51;
	ld.global.u32 	%r103, [%rd52];
	mad.lo.s32 	%r104, %r103, %r102, %r101;
	ld.global.u32 	%r105, [%rd93];
	mul.wide.u32 	%rd53, %r151, 4;
	add.s64 	%rd54, %rd1, %rd53;
	ld.global.u32 	%r106, [%rd54];
	mad.lo.s32 	%r107, %r106, %r105, %r104;
	ld.global.u32 	%r108, [%rd93+4];
	mul.wide.u32 	%rd55, %r150, 4;
	add.s64 	%rd56, %rd1, %rd55;
	ld.global.u32 	%r109, [%rd56];
	mad.lo.s32 	%r110, %r109, %r108, %r107;
	ld.global.u32 	%r111, [%rd93+8];
	mul.wide.u32 	%rd57, %r149, 4;
	add.s64 	%rd58, %rd1, %rd57;
	ld.global.u32 	%r112, [%rd58];
	mad.lo.s32 	%r113, %r112, %r111, %r110;
	ld.global.u32 	%r114, [%rd93+12];
	mul.wide.u32 	%rd59, %r148, 4;
	add.s64 	%rd60, %rd1, %rd59;
	ld.global.u32 	%r115, [%rd60];
	mad.lo.s32 	%r166, %r115, %r114, %r113;
	add.s32 	%r155, %r155, 8;
	add.s32 	%r154, %r154, %r10;
	add.s32 	%r153, %r153, %r10;
	add.s32 	%r152, %r152, %r10;
	add.s32 	%r151, %r151, %r10;
	add.s32 	%r150, %r150, %r10;
	add.s32 	%r149, %r149, %r10;
	add.s32 	%r148, %r148, %r10;
	add.s64 	%rd94, %rd94, %rd5;
	add.s64 	%rd93, %rd93, 32;
	setp.ne.s32 	%p12, %r155, 0;
	mov.u32 	%r161, %r6;
	@%p12 bra 	$L__BB0_5;
$L__BB0_6:
	setp.eq.s32 	%p13, %r3, 0;
	@%p13 bra 	$L__BB0_14;
	setp.lt.u32 	%p14, %r4, 3;
	@%p14 bra 	$L__BB0_9;
	add.s32 	%r117, %r161, %r18;
	mul.wide.u32 	%rd61, %r117, 4;
	add.s64 	%rd62, %rd2, %rd61;
	ld.global.u32 	%r118, [%rd62];
	mad.lo.s32 	%r119, %r161, %r2, %r1;
	mul.wide.u32 	%rd63, %r119, 4;
	add.s64 	%rd64, %rd1, %rd63;
	ld.global.u32 	%r120, [%rd64];
	mad.lo.s32 	%r121, %r120, %r118, %r166;
	cvt.u64.u32 	%rd65, %r18;
	cvt.u64.u32 	%rd66, %r161;
	add.s64 	%rd67, %rd66, %rd65;
	shl.b64 	%rd68, %rd67, 2;
	add.s64 	%rd69, %rd2, %rd68;
	ld.global.u32 	%r122, [%rd69+4];
	add.s32 	%r123, %r119, %r2;
	mul.wide.u32 	%rd70, %r123, 4;
	add.s64 	%rd71, %rd1, %rd70;
	ld.global.u32 	%r124, [%rd71];
	mad.lo.s32 	%r125, %r124, %r122, %r121;
	ld.global.u32 	%r126, [%rd69+8];
	add.s32 	%r127, %r123, %r2;
	mul.wide.u32 	%rd72, %r127, 4;
	add.s64 	%rd73, %rd1, %rd72;
	ld.global.u32 	%r128, [%rd73];
	mad.lo.s32 	%r129, %r128, %r126, %r125;
	ld.global.u32 	%r130, [%rd69+12];
	add.s32 	%r131, %r127, %r2;
	mul.wide.u32 	%rd74, %r131, 4;
	add.s64 	%rd75, %rd1, %rd74;
	ld.global.u32 	%r132, [%rd75];
	mad.lo.s32 	%r166, %r132, %r130, %r129;
	add.s32 	%r161, %r161, 4;
$L__BB0_9:
	setp.eq.s32 	%p15, %r5, 0;
	@%p15 bra 	$L__BB0_14;
	setp.eq.s32 	%p16, %r5, 1;
	@%p16 bra 	$L__BB0_12;
	add.s32 	%r134, %r161, %r18;
	mul.wide.u32 	%rd76, %r134, 4;
	add.s64 	%rd77, %rd2, %rd76;
	ld.global.u32 	%r135, [%rd77];
	mad.lo.s32 	%r136, %r161, %r2, %r1;
	mul.wide.u32 	%rd78, %r136, 4;
	add.s64 	%rd79, %rd1, %rd78;
	ld.global.u32 	%r137, [%rd79];
	mad.lo.s32 	%r138, %r137, %r135, %r166;
	cvt.u64.u32 	%rd80, %r18;
	cvt.u64.u32 	%rd81, %r161;
	add.s64 	%rd82, %rd81, %rd80;
	shl.b64 	%rd83, %rd82, 2;
	add.s64 	%rd84, %rd2, %rd83;
	ld.global.u32 	%r139, [%rd84+4];
	add.s32 	%r140, %r136, %r2;
	mul.wide.u32 	%rd85, %r140, 4;
	add.s64 	%rd86, %rd1, %rd85;
	ld.global.u32 	%r141, [%rd86];
	mad.lo.s32 	%r166, %r141, %r139, %r138;
	add.s32 	%r161, %r161, 2;
$L__BB0_12:
	setp.eq.s32 	%p17, %r7, 0;
	@%p17 bra 	$L__BB0_14;
	add.s32 	%r142, %r161, %r18;
	mul.wide.u32 	%rd87, %r142, 4;
	add.s64 	%rd88, %rd2, %rd87;
	ld.global.u32 	%r143, [%rd88];
	mad.lo.s32 	%r144, %r161, %r2, %r1;
	mul.wide.u32 	%rd89, %r144, 4;
	add.s64 	%rd90, %rd1, %rd89;
	ld.global.u32 	%r145, [%rd90];
	mad.lo.s32 	%r166, %r145, %r143, %r166;
$L__BB0_14:
	mad.lo.s32 	%r146, %r147, %r2, %r1;
	mul.wide.u32 	%rd91, %r146, 4;
	add.s64 	%rd92, %rd3, %rd91;
	st.global.u32 	[%rd92], %r166;
	add.s32 	%r147, %r147, 1;
	setp.eq.s32 	%p18, %r147, %r63;
	@%p18 bra 	$L__BB0_26;
	bra.uni 	$L__BB0_3;
$L__BB0_15:
	and.b32  	%r53, %r63, 7;
	setp.lt.u32 	%p3, %r63, 8;
	mov.b32 	%r169, 0;
	@%p3 bra 	$L__BB0_18;
	and.b32  	%r169, %r63, 2147483640;
	mov.b32 	%r167, 0;
$L__BB0_17:
	.pragma "nounroll";
	mad.lo.s32 	%r67, %r167, %r2, %r1;
	mul.wide.u32 	%rd14, %r67, 4;
	add.s64 	%rd15, %rd3, %rd14;
	mov.b32 	%r68, 0;
	st.global.u32 	[%rd15], %r68;
	add.s32 	%r69, %r67, %r2;
	mul.wide.u32 	%rd16, %r69, 4;
	add.s64 	%rd17, %rd3, %rd16;
	st.global.u32 	[%rd17], %r68;
	add.s32 	%r70, %r69, %r2;
	mul.wide.u32 	%rd18, %r70, 4;
	add.s64 	%rd19, %rd3, %rd18;
	st.global.u32 	[%rd19], %r68;
	add.s32 	%r71, %r70, %r2;
	mul.wide.u32 	%rd20, %r71, 4;
	add.s64 	%rd21, %rd3, %rd20;
	st.global.u32 	[%rd21], %r68;
	add.s32 	%r72, %r71, %r2;
	mul.wide.u32 	%rd22, %r72, 4;
	add.s64 	%rd23, %rd3, %rd22;
	st.global.u32 	[%rd23], %r68;
	add.s32 	%r73, %r72, %r2;
	mul.wide.u32 	%rd24, %r73, 4;
	add.s64 	%rd25, %rd3, %rd24;
	st.global.u32 	[%rd25], %r68;
	add.s32 	%r74, %r73, %r2;
	mul.wide.u32 	%rd26, %r74, 4;
	add.s64 	%rd27, %rd3, %rd26;
	st.global.u32 	[%rd27], %r68;
	add.s32 	%r75, %r74, %r2;
	mul.wide.u32 	%rd28, %r75, 4;
	add.s64 	%rd29, %rd3, %rd28;
	st.global.u32 	[%rd29], %r68;
	add.s32 	%r167, %r167, 8;
	setp.ne.s32 	%p4, %r167, %r169;
	@%p4 bra 	$L__BB0_17;
$L__BB0_18:
	setp.eq.s32 	%p5, %r53, 0;
	@%p5 bra 	$L__BB0_26;
	and.b32  	%r58, %r63, 3;
	setp.lt.u32 	%p6, %r53, 4;
	@%p6 bra 	$L__BB0_21;
	mad.lo.s32 	%r76, %r169, %r2, %r1;
	mul.wide.u32 	%rd30, %r76, 4;
	add.s64 	%rd31, %rd3, %rd30;
	mov.b32 	%r77, 0;
	st.global.u32 	[%rd31], %r77;
	add.s32 	%r78, %r76, %r2;
	mul.wide.u32 	%rd32, %r78, 4;
	add.s64 	%rd33, %rd3, %rd32;
	st.global.u32 	[%rd33], %r77;
	add.s32 	%r79, %r78, %r2;
	mul.wide.u32 	%rd34, %r79, 4;
	add.s64 	%rd35, %rd3, %rd34;
	st.global.u32 	[%rd35], %r77;
	add.s32 	%r80, %r79, %r2;
	mul.wide.u32 	%rd36, %r80, 4;
	add.s64 	%rd37, %rd3, %rd36;
	st.global.u32 	[%rd37], %r77;
	add.s32 	%r169, %r169, 4;
$L__BB0_21:
	setp.eq.s32 	%p7, %r58, 0;
	@%p7 bra 	$L__BB0_26;
	setp.eq.s32 	%p8, %r58, 1;
	@%p8 bra 	$L__BB0_24;
	mad.lo.s32 	%r81, %r169, %r2, %r1;
	mul.wide.u32 	%rd38, %r81, 4;
	add.s64 	%rd39, %rd3, %rd38;
	mov.b32 	%r82, 0;
	st.global.u32 	[%rd39], %r82;
	add.s32 	%r83, %r81, %r2;
	mul.wide.u32 	%rd40, %r83, 4;
	add.s64 	%rd41, %rd3, %rd40;
	st.global.u32 	[%rd41], %r82;
	add.s32 	%r169, %r169, 2;
$L__BB0_24:
	and.b32  	%r84, %r63, 1;
	setp.eq.b32 	%p9, %r84, 1;
	not.pred 	%p10, %p9;
	@%p10 bra 	$L__BB0_26;
	mad.lo.s32 	%r85, %r169, %r2, %r1;
	mul.wide.u32 	%rd42, %r85, 4;
	add.s64 	%rd43, %rd3, %rd42;
	mov.b32 	%r86, 0;
	st.global.u32 	[%rd43], %r86;
$L__BB0_26:
	ret;

}


// ===== COMPILED SASS (sm_100) =====

	.target	sm_100

	.elftype	@"ET_EXEC"


//--------------------- .note.nv.tkinfo           --------------------------
	.section	.note.nv.tkinfo,"",@"SHT_NOTE"
	.sectionflags	@"SHF_NOTE_NV_TKINFO"
	.tkinfo
        /*0018*/ 	.word	0x00000002
        /*0030*/ 	.string	""
        /*0030*/ 	.string	"ptxas"
        /*0030*/ 	.string	"Cuda compilation tools, release 13.0, V13.0.88"
        /*0030*/ 	.string	"Build cuda_13.0.r13.0/compiler.36424714_0"
        /*0030*/ 	.string	"-arch sm_100 -m 64 "



//--------------------- .note.nv.cuinfo           --------------------------
	.section	.note.nv.cuinfo,"",@"SHT_NOTE"
	.sectionflags	@"SHF_NOTE_NV_CUINFO"
        /*0018*/ 	.short	0x0002
        /*001a*/ 	.short	0x0064
        /*001c*/ 	.short	0x0082
	.zero		2


//--------------------- .nv.info                  --------------------------
	.section	.nv.info,"",@"SHT_CUDA_INFO"
	.align	4


	//----- nvinfo : EIATTR_REGCOUNT
	.align		4
        /*0000*/ 	.byte	0x04, 0x2f
        /*0002*/ 	.short	(.L_1 - .L_0)
	.align		4
.L_0:
        /*0004*/ 	.word	index@(_Z9matMulColPiS_S_ii)
        /*0008*/ 	.word	0x00000020


	//----- nvinfo : EIATTR_FRAME_SIZE
	.align		4
.L_1:
        /*000c*/ 	.byte	0x04, 0x11
        /*000e*/ 	.short	(.L_3 - .L_2)
	.align		4
.L_2:
        /*0010*/ 	.word	index@(_Z9matMulColPiS_S_ii)
        /*0014*/ 	.word	0x00000000


	//----- nvinfo : EIATTR_MIN_STACK_SIZE
	.align		4
.L_3:
        /*0018*/ 	.byte	0x04, 0x12
        /*001a*/ 	.short	(.L_5 - .L_4)
	.align		4
.L_4:
        /*001c*/ 	.word	index@(_Z9matMulColPiS_S_ii)
        /*0020*/ 	.word	0x00000000
.L_5:


//--------------------- .nv.compat                --------------------------
	.section	.nv.compat,"",@"SHT_CUDA_COMPAT_INFO"
	.align	4
        /*0000*/ 	.byte	0x02, 0x09, 0x00, 0x00, 0x02, 0x02, 0x01, 0x00, 0x02, 0x05, 0x05, 0x00, 0x03, 0x07, 0x01, 0x01
        /*0010*/ 	.byte	0x02, 0x03, 0x00, 0x00, 0x02, 0x06, 0x01, 0x00, 0x04, 0x0b, 0x08, 0x00, 0x09, 0x00, 0x00, 0x00
        /*0020*/ 	.byte	0x00, 0x00, 0x00, 0x00


//--------------------- .nv.info._Z9matMulColPiS_S_ii --------------------------
	.section	.nv.info._Z9matMulColPiS_S_ii,"",@"SHT_CUDA_INFO"
	.sectionflags	@""
	.align	4


	//----- nvinfo : EIATTR_CUDA_API_VERSION
	.align		4
        /*0000*/ 	.byte	0x04, 0x37
        /*0002*/ 	.short	(.L_7 - .L_6)
.L_6:
        /*0004*/ 	.word	0x00000082


	//----- nvinfo : EIATTR_KPARAM_INFO
	.align		4
.L_7:
        /*0008*/ 	.byte	0x04, 0x17
        /*000a*/ 	.short	(.L_9 - .L_8)
.L_8:
        /*000c*/ 	.word	0x00000000
        /*0010*/ 	.short	0x0004
        /*0012*/ 	.short	0x001c
        /*0014*/ 	.byte	0x00, 0xf0, 0x11, 0x00


	//----- nvinfo : EIATTR_KPARAM_INFO
	.align		4
.L_9:
        /*0018*/ 	.byte	0x04, 0x17
        /*001a*/ 	.short	(.L_11 - .L_10)
.L_10:
        /*001c*/ 	.word	0x00000000
        /*0020*/ 	.short	0x0003
        /*0022*/ 	.short	0x0018
        /*0024*/ 	.byte	0x00, 0xf0, 0x11, 0x00


	//----- nvinfo : EIATTR_KPARAM_INFO
	.align		4
.L_11:
        /*0028*/ 	.byte	0x04, 0x17
        /*002a*/ 	.short	(.L_13 - .L_12)
.L_12:
        /*002c*/ 	.word	0x00000000
        /*0030*/ 	.short	0x0002
        /*0032*/ 	.short	0x0010
        /*0034*/ 	.byte	0x00, 0xf5, 0x21, 0x00


	//----- nvinfo : EIATTR_KPARAM_INFO
	.align		4
.L_13:
        /*0038*/ 	.byte	0x04, 0x17
        /*003a*/ 	.short	(.L_15 - .L_14)
.L_14:
        /*003c*/ 	.word	0x00000000
        /*0040*/ 	.short	0x0001
        /*0042*/ 	.short	0x0008
        /*0044*/ 	.byte	0x00, 0xf5, 0x21, 0x00


	//----- nvinfo : EIATTR_KPARAM_INFO
	.align		4
.L_15:
        /*0048*/ 	.byte	0x04, 0x17
        /*004a*/ 	.short	(.L_17 - .L_16)
.L_16:
        /*004c*/ 	.word	0x00000000
        /*0050*/ 	.short	0x0000
        /*0052*/ 	.short	0x0000
        /*0054*/ 	.byte	0x00, 0xf5, 0x21, 0x00


	//----- nvinfo : EIATTR_SPARSE_MMA_MASK
	.align		4
.L_17:
        /*0058*/ 	.byte	0x03, 0x50
        /*005a*/ 	.short	0x0000


	//----- nvinfo : EIATTR_MAXREG_COUNT
	.align		4
        /*005c*/ 	.byte	0x03, 0x1b
        /*005e*/ 	.short	0x00ff


	//----- nvinfo : EIATTR_MERCURY_ISA_VERSION
	.align		4
        /*0060*/ 	.byte	0x03, 0x5f
        /*0062*/ 	.short	0x0101


	//----- nvinfo : EIATTR_VRC_CTA_INIT_COUNT
	.align		4
        /*0064*/ 	.byte	0x02, 0x4a
	.zero		1
	.zero		1


	//----- nvinfo : EIATTR_EXIT_INSTR_OFFSETS
	.align		4
        /*0068*/ 	.byte	0x04, 0x1c
        /*006a*/ 	.short	(.L_19 - .L_18)


	//   ....[0]....
.L_18:
        /*006c*/ 	.word	0x00000030


	//   ....[1]....
        /*0070*/ 	.word	0x00000c50


	//   ....[2]....
        /*0074*/ 	.word	0x00000eb0


	//   ....[3]....
        /*0078*/ 	.word	0x00000fe0


	//   ....[4]....
        /*007c*/ 	.word	0x000010b0


	//   ....[5]....
        /*0080*/ 	.word	0x00001100


	//----- nvinfo : EIATTR_CBANK_PARAM_SIZE
	.align		4
.L_19:
        /*0084*/ 	.byte	0x03, 0x19
        /*0086*/ 	.short	0x0020


	//----- nvinfo : EIATTR_PARAM_CBANK
	.align		4
        /*0088*/ 	.byte	0x04, 0x0a
        /*008a*/ 	.short	(.L_21 - .L_20)
	.align		4
.L_20:
        /*008c*/ 	.word	index@(.nv.constant0._Z9matMulColPiS_S_ii)
        /*0090*/ 	.short	0x0380
        /*0092*/ 	.short	0x0020


	//----- nvinfo : EIATTR_SW_WAR
	.align		4
.L_21:
        /*0094*/ 	.byte	0x04, 0x36
        /*0096*/ 	.short	(.L_23 - .L_22)
.L_22:
        /*0098*/ 	.word	0x00000008
.L_23:


//--------------------- .nv.callgraph             --------------------------
	.section	.nv.callgraph,"",@"SHT_CUDA_CALLGRAPH"
	.align	4
	.sectionentsize	8
	.align		4
        /*0000*/ 	.word	0x00000000
	.align		4
        /*0004*/ 	.word	0xffffffff
	.align		4
        /*0008*/ 	.word	0x00000000
	.align		4
        /*000c*/ 	.word	0xfffffffe
	.align		4
        /*0010*/ 	.word	0x00000000
	.align		4
        /*0014*/ 	.word	0xfffffffd
	.align		4
        /*0018*/ 	.word	0x00000000
	.align		4
        /*001c*/ 	.word	0xfffffffc


//--------------------- .text._Z9matMulColPiS_S_ii --------------------------
	.section	.text._Z9matMulColPiS_S_ii,"ax",@progbits
	.align	128
        .global         _Z9matMulColPiS_S_ii
        .type           _Z9matMulColPiS_S_ii,@function
        .size           _Z9matMulColPiS_S_ii,(.L_x_11 - _Z9matMulColPiS_S_ii)
        .other          _Z9matMulColPiS_S_ii,@"STO_CUDA_ENTRY STV_DEFAULT"
_Z9matMulColPiS_S_ii:
.text._Z9matMulColPiS_S_ii:
[----:B------:R-:W-:Y:S08]  /*0000*/  LDC R1, c[0x0][0x37c] ;  /* 0x0000df00ff017b82 */ /* 0x000ff00000000800 */
[----:B------:R-:W0:Y:S02]  /*0010*/  LDC R0, c[0x0][0x398] ;  /* 0x0000e600ff007b82 */ /* 0x000e240000000800 */
[----:B0-----:R-:W-:-:S13]  /*0020*/  ISETP.GE.AND P0, PT, R0, 0x1, PT ;  /* 0x000000010000780c */ /* 0x001fda0003f06270 */
[----:B------:R-:W-:Y:S05]  /*0030*/  @!P0 EXIT ;  /* 0x000000000000894d */ /* 0x000fea0003800000 */
[----:B------:R-:W0:Y:S01]  /*0040*/  LDCU UR14, c[0x0][0x39c] ;  /* 0x00007380ff0e77ac */ /* 0x000e220008000800 */
[----:B------:R-:W1:Y:S01]  /*0050*/  S2R R18, SR_TID.X ;  /* 0x0000000000127919 */ /* 0x000e620000002100 */
[----:B------:R-:W2:Y:S01]  /*0060*/  LDCU UR25, c[0x0][0x360] ;  /* 0x00006c00ff1977ac */ /* 0x000ea20008000800 */
[----:B------:R-:W3:Y:S01]  /*0070*/  LDCU.64 UR22, c[0x0][0x358] ;  /* 0x00006b00ff1677ac */ /* 0x000ee20008000a00 */
[----:B0-----:R-:W-:-:S09]  /*0080*/  UISETP.GE.AND UP0, UPT, UR14, 0x1, UPT ;  /* 0x000000010e00788c */ /* 0x001fd2000bf06270 */
[----:B--23--:R-:W-:Y:S05]  /*0090*/  BRA.U !UP0, `(.L_x_0) ;  /* 0x0000000908f47547 */ /* 0x00cfea000b800000 */
[----:B------:R-:W0:Y:S01]  /*00a0*/  LDC.64 R4, c[0x0][0x388] ;  /* 0x0000e200ff047b82 */ /* 0x000e220000000a00 */
[----:B------:R-:W-:Y:S01]  /*00b0*/  ULOP3.LUT UR24, UR14, 0x7, URZ, 0xc0, !UPT ;  /* 0x000000070e187892 */ /* 0x000fe2000f8ec0ff */
[----:B------:R-:W-:Y:S01]  /*00c0*/  MOV R19, UR25 ;  /* 0x0000001900137c02 */ /* 0x000fe20008000f00 */
[----:B------:R-:W-:Y:S02]  /*00d0*/  ULOP3.LUT UR15, UR14, 0x7ffffff8, URZ, 0xc0, !UPT ;  /* 0x7ffffff80e0f7892 */ /* 0x000fe4000f8ec0ff */
[----:B------:R-:W-:Y:S02]  /*00e0*/  UIADD3 UR4, UPT, UPT, UR24, -0x1, URZ ;  /* 0xffffffff18047890 */ /* 0x000fe4000fffe0ff */
[----:B-1----:R-:W-:Y:S01]  /*00f0*/  IMAD R19, R19, 0x7, R18 ;  /* 0x0000000713137824 */ /* 0x002fe200078e0212 */
[----:B------:R-:W-:Y:S02]  /*0100*/  ULOP3.LUT UR14, UR14, 0x3, URZ, 0xc0, !UPT ;  /* 0x000000030e0e7892 */ /* 0x000fe4000f8ec0ff */
[----:B------:R-:W-:-:S02]  /*0110*/  UISETP.GE.U32.AND UP0, UPT, UR4, 0x3, UPT ;  /* 0x000000030400788c */ /* 0x000fc4000bf06070 */
[----:B------:R-:W-:Y:S01]  /*0120*/  UIADD3 UR20, UPT, UPT, -UR15, URZ, URZ ;  /* 0x000000ff0f147290 */ /* 0x000fe2000fffe1ff */
[----:B------:R-:W-:Y:S01]  /*0130*/  UMOV UR4, URZ ;  /* 0x000000ff00047c82 */ /* 0x000fe20008000000 */
[----:B0-----:R-:W-:-:S10]  /*0140*/  IMAD.WIDE.U32 R4, R18, 0x4, R4 ;  /* 0x0000000412047825 */ /* 0x001fd400078e0004 */
.L_x_5:
[----:B0-----:R-:W0:Y:S01]  /*0150*/  LDCU UR13, c[0x0][0x39c] ;  /* 0x00007380ff0d77ac */ /* 0x001e220008000800 */
[----:B------:R-:W-:Y:S01]  /*0160*/  HFMA2 R0, -RZ, RZ, 0, 0 ;  /* 0x00000000ff007431 */ /* 0x000fe200000001ff */
[----:B------:R-:W-:Y:S01]  /*0170*/  UMOV UR5, URZ ;  /* 0x000000ff00057c82 */ /* 0x000fe20008000000 */
[----:B0-----:R-:W-:Y:S02]  /*0180*/  UISETP.GE.U32.AND UP1, UPT, UR13, 0x8, UPT ;  /* 0x000000080d00788c */ /* 0x001fe4000bf26070 */
[----:B------:R-:W-:-:S07]  /*0190*/  UIMAD UR21, UR4, UR13, URZ ;  /* 0x0000000d041572a4 */ /* 0x000fce000f8e02ff */
[----:B------:R-:W-:Y:S05]  /*01a0*/  BRA.U !UP1, `(.L_x_1) ;  /* 0x0000000509307547 */ /* 0x000fea000b800000 */
[----:B------:R-:W0:Y:S01]  /*01b0*/  LDCU.64 UR6, c[0x0][0x380] ;  /* 0x00007000ff0677ac */ /* 0x000e220008000a00 */
[----:B------:R-:W-:Y:S01]  /*01c0*/  MOV R21, UR25 ;  /* 0x0000001900157c02 */ /* 0x000fe20008000f00 */
[----:B------:R-:W-:Y:S01]  /*01d0*/  IMAD.U32 R27, RZ, RZ, UR25 ;  /* 0x00000019ff1b7e24 */ /* 0x000fe2000f8e00ff */
[----:B------:R-:W-:Y:S01]  /*01e0*/  MOV R25, UR25 ;  /* 0x0000001900197c02 */ /* 0x000fe20008000f00 */
[----:B------:R-:W-:Y:S01]  /*01f0*/  IMAD.MOV.U32 R0, RZ, RZ, RZ ;  /* 0x000000ffff007224 */ /* 0x000fe200078e00ff */
[----:B------:R-:W-:Y:S01]  /*0200*/  MOV R23, UR25 ;  /* 0x0000001900177c02 */ /* 0x000fe20008000f00 */
[--C-:B------:R-:W-:Y:S01]  /*0210*/  IMAD R21, R21, 0x2, R18.reuse ;  /* 0x0000000215157824 */ /* 0x100fe200078e0212 */
[----:B------:R-:W-:Y:S01]  /*0220*/  MOV R7, UR25 ;  /* 0x0000001900077c02 */ /* 0x000fe20008000f00 */
[--C-:B------:R-:W-:Y:S01]  /*0230*/  IMAD R25, R25, 0x3, R18.reuse ;  /* 0x0000000319197824 */ /* 0x100fe200078e0212 */
[----:B------:R-:W-:Y:S01]  /*0240*/  IADD3 R29, PT, PT, R18, UR25, RZ ;  /* 0x00000019121d7c10 */ /* 0x000fe2000fffe0ff */
[--C-:B------:R-:W-:Y:S01]  /*0250*/  IMAD R23, R23, 0x5, R18.reuse ;  /* 0x0000000517177824 */ /* 0x100fe200078e0212 */
[----:B------:R-:W-:Y:S01]  /*0260*/  MOV R22, R19 ;  /* 0x0000001300167202 */ /* 0x000fe20000000f00 */
[----:B------:R-:W-:Y:S01]  /*0270*/  IMAD R20, R7, 0x6, R18 ;  /* 0x0000000607147824 */ /* 0x000fe200078e0212 */
[----:B------:R-:W-:-:S02]  /*0280*/  MOV R2, R4 ;  /* 0x0000000400027202 */ /* 0x000fc40000000f00 */
[----:B------:R-:W-:Y:S02]  /*0290*/  MOV R3, R5 ;  /* 0x0000000500037202 */ /* 0x000fe40000000f00 */
[----:B------:R-:W-:Y:S01]  /*02a0*/  LEA R27, R27, R18, 0x2 ;  /* 0x000000121b1b7211 */ /* 0x000fe200078e10ff */
[----:B0-----:R-:W-:-:S04]  /*02b0*/  UIMAD.WIDE.U32 UR6, UR21, 0x4, UR6 ;  /* 0x00000004150678a5 */ /* 0x001fc8000f8e0006 */
[----:B------:R-:W-:-:S04]  /*02c0*/  UIADD3 UR5, UP1, UPT, UR6, 0x10, URZ ;  /* 0x0000001006057890 */ /* 0x000fc8000ff3e0ff */
[----:B------:R-:W-:Y:S02]  /*02d0*/  UIADD3.X UR6, UPT, UPT, URZ, UR7, URZ, UP1, !UPT ;  /* 0x00000007ff067290 */ /* 0x000fe40008ffe4ff */
[----:B------:R-:W-:Y:S01]  /*02e0*/  MOV R10, UR5 ;  /* 0x00000005000a7c02 */ /* 0x000fe20008000f00 */
[----:B------:R-:W-:-:S03]  /*02f0*/  UMOV UR5, UR20 ;  /* 0x0000001400057c82 */ /* 0x000fc60008000000 */
[----:B------:R-:W-:-:S07]  /*0300*/  MOV R13, UR6 ;  /* 0x00000006000d7c02 */ /* 0x000fce0008000f00 */
.L_x_2:
[----:B------:R-:W0:Y:S01]  /*0310*/  LDC.64 R6, c[0x0][0x388] ;  /* 0x0000e200ff067b82 */ /* 0x000e220000000a00 */
[----:B------:R-:W-:Y:S01]  /*0320*/  MOV R8, R10 ;  /* 0x0000000a00087202 */ /* 0x000fe20000000f00 */
[----:B------:R-:W-:Y:S01]  /*0330*/  IMAD.MOV.U32 R9, RZ, RZ, R13 ;  /* 0x000000ffff097224 */ /* 0x000fe200078e000d */
[----:B------:R-:W2:Y:S04]  /*0340*/  LDG.E R10, desc[UR22][R2.64] ;  /* 0x00000016020a7981 */ /* 0x000ea8000c1e1900 */
[----:B------:R-:W2:Y:S04]  /*0350*/  LDG.E R11, desc[UR22][R8.64+-0x10] ;  /* 0xfffff016080b7981 */ /* 0x000ea8000c1e1900 */
[----:B------:R-:W3:Y:S04]  /*0360*/  LDG.E R13, desc[UR22][R8.64+-0xc] ;  /* 0xfffff416080d7981 */ /* 0x000ee8000c1e1900 */
[----:B------:R-:W4:Y:S04]  /*0370*/  LDG.E R26, desc[UR22][R8.64+-0x8] ;  /* 0xfffff816081a7981 */ /* 0x000f28000c1e1900 */
[----:B------:R-:W5:Y:S04]  /*0380*/  LDG.E R24, desc[UR22][R8.64+-0x4] ;  /* 0xfffffc1608187981 */ /* 0x000f68000c1e1900 */
[----:B------:R-:W5:Y:S01]  /*0390*/  LDG.E R28, desc[UR22][R8.64+0x4] ;  /* 0x00000416081c7981 */ /* 0x000f62000c1e1900 */
[----:B0-----:R-:W-:-:S04]  /*03a0*/  IMAD.WIDE.U32 R14, R29, 0x4, R6 ;  /* 0x000000041d0e7825 */ /* 0x001fc800078e0006 */
[----:B------:R-:W-:Y:S02]  /*03b0*/  IMAD.WIDE.U32 R16, R21, 0x4, R6 ;  /* 0x0000000415107825 */ /* 0x000fe400078e0006 */
[----:B------:R-:W3:Y:S04]  /*03c0*/  LDG.E R14, desc[UR22][R14.64] ;  /* 0x000000160e0e7981 */ /* 0x000ee8000c1e1900 */
[----:B------:R3:W4:Y:S01]  /*03d0*/  LDG.E R16, desc[UR22][R16.64] ;  /* 0x0000001610107981 */ /* 0x000722000c1e1900 */
[----:B--2---:R-:W-:Y:S02]  /*03e0*/  IMAD R0, R11, R10, R0 ;  /* 0x0000000a0b007224 */ /* 0x004fe400078e0200 */
[----:B------:R-:W-:-:S06]  /*03f0*/  IMAD.WIDE.U32 R10, R25, 0x4, R6 ;  /* 0x00000004190a7825 */ /* 0x000fcc00078e0006 */
[----:B------:R-:W5:Y:S04]  /*0400*/  LDG.E R10, desc[UR22][R10.64] ;  /* 0x000000160a0a7981 */ /* 0x000f68000c1e1900 */
[----:B------:R-:W2:Y:S01]  /*0410*/  LDG.E R11, desc[UR22][R8.64+0x8] ;  /* 0x00000816080b7981 */ /* 0x000ea2000c1e1900 */
[----:B---3--:R-:W-:Y:S02]  /*0420*/  IMAD R17, R13, R14, R0 ;  /* 0x0000000e0d117224 */ /* 0x008fe400078e0200 */
[--C-:B------:R-:W-:Y:S01]  /*0430*/  IMAD.WIDE.U32 R12, R27, 0x4, R6.reuse ;  /* 0x000000041b0c7825 */ /* 0x100fe200078e0006 */
[----:B------:R-:W3:Y:S03]  /*0440*/  LDG.E R0, desc[UR22][R8.64] ;  /* 0x0000001608007981 */ /* 0x000ee6000c1e1900 */
[----:B------:R-:W-:-:S02]  /*0450*/  IMAD.WIDE.U32 R14, R23, 0x4, R6 ;  /* 0x00000004170e7825 */ /* 0x000fc400078e0006 */
[----:B------:R-:W3:Y:S02]  /*0460*/  LDG.E R13, desc[UR22][R12.64] ;  /* 0x000000160c0d7981 */ /* 0x000ee4000c1e1900 */
[----:B----4-:R-:W-:Y:S02]  /*0470*/  IMAD R26, R26, R16, R17 ;  /* 0x000000101a1a7224 */ /* 0x010fe400078e0211 */
[--C-:B------:R-:W-:Y:S01]  /*0480*/  IMAD.WIDE.U32 R16, R20, 0x4, R6.reuse ;  /* 0x0000000414107825 */ /* 0x100fe200078e0006 */
[----:B------:R-:W4:Y:S03]  /*0490*/  LDG.E R14, desc[UR22][R14.64] ;  /* 0x000000160e0e7981 */ /* 0x000f26000c1e1900 */
[----:B------:R-:W-:Y:S02]  /*04a0*/  IMAD.WIDE.U32 R6, R22, 0x4, R6 ;  /* 0x0000000416067825 */ /* 0x000fe400078e0006 */
[----:B------:R-:W2:Y:S04]  /*04b0*/  LDG.E R16, desc[UR22][R16.64] ;  /* 0x0000001610107981 */ /* 0x000ea8000c1e1900 */
[----:B------:R0:W2:Y:S04]  /*04c0*/  LDG.E R7, desc[UR22][R6.64] ;  /* 0x0000001606077981 */ /* 0x0000a8000c1e1900 */
[----:B------:R1:W2:Y:S01]  /*04d0*/  LDG.E R12, desc[UR22][R8.64+0xc] ;  /* 0x00000c16080c7981 */ /* 0x0002a2000c1e1900 */
[----:B------:R-:W-:-:S04]  /*04e0*/  UIADD3 UR5, UPT, UPT, UR5, 0x8, URZ ;  /* 0x0000000805057890 */ /* 0x000fc8000fffe0ff */
[----:B------:R-:W-:Y:S01]  /*04f0*/  UISETP.NE.AND UP1, UPT, UR5, URZ, UPT ;  /* 0x000000ff0500728c */ /* 0x000fe2000bf25270 */
[----:B0-----:R-:W-:-:S04]  /*0500*/  MOV R6, UR25 ;  /* 0x0000001900067c02 */ /* 0x001fc80008000f00 */
[C---:B------:R-:W-:Y:S02]  /*0510*/  LEA R25, R6.reuse, R25, 0x3 ;  /* 0x0000001906197211 */ /* 0x040fe400078e18ff */
[----:B------:R-:W-:Y:S01]  /*0520*/  LEA R23, R6, R23, 0x3 ;  /* 0x0000001706177211 */ /* 0x000fe200078e18ff */
[----:B-----5:R-:W-:Y:S01]  /*0530*/  IMAD R10, R24, R10, R26 ;  /* 0x0000000a180a7224 */ /* 0x020fe200078e021a */
[----:B------:R-:W-:-:S04]  /*0540*/  MOV R24, UR25 ;  /* 0x0000001900187c02 */ /* 0x000fc80008000f00 */
[C---:B------:R-:W-:Y:S01]  /*0550*/  LEA R21, R24.reuse, R21, 0x3 ;  /* 0x0000001518157211 */ /* 0x040fe200078e18ff */
[----:B------:R-:W-:-:S04]  /*0560*/  IMAD.WIDE.U32 R2, R24, 0x20, R2 ;  /* 0x0000002018027825 */ /* 0x000fc800078e0002 */
[----:B---3--:R-:W-:Y:S01]  /*0570*/  IMAD R0, R0, R13, R10 ;  /* 0x0000000d00007224 */ /* 0x008fe200078e020a */
[----:B------:R-:W-:-:S03]  /*0580*/  IADD3 R10, P0, PT, R8, 0x20, RZ ;  /* 0x00000020080a7810 */ /* 0x000fc60007f1e0ff */
[----:B----4-:R-:W-:Y:S01]  /*0590*/  IMAD R0, R28, R14, R0 ;  /* 0x0000000e1c007224 */ /* 0x010fe200078e0200 */
[----:B------:R-:W-:Y:S01]  /*05a0*/  IADD3.X R13, PT, PT, RZ, R9, RZ, P0, !PT ;  /* 0x00000009ff0d7210 */ /* 0x000fe200007fe4ff */
[----:B-1----:R-:W-:Y:S01]  /*05b0*/  IMAD.U32 R8, RZ, RZ, UR25 ;  /* 0x00000019ff087e24 */ /* 0x002fe2000f8e00ff */
[----:B------:R-:W-:Y:S01]  /*05c0*/  MOV R14, UR25 ;  /* 0x00000019000e7c02 */ /* 0x000fe20008000f00 */
[----:B------:R-:W-:Y:S02]  /*05d0*/  IMAD.U32 R9, RZ, RZ, UR25 ;  /* 0x00000019ff097e24 */ /* 0x000fe4000f8e00ff */
[----:B--2---:R-:W-:Y:S01]  /*05e0*/  IMAD R0, R11, R16, R0 ;  /* 0x000000100b007224 */ /* 0x004fe200078e0200 */
[----:B------:R-:W-:Y:S02]  /*05f0*/  MOV R11, UR25 ;  /* 0x00000019000b7c02 */ /* 0x000fe40008000f00 */
[----:B------:R-:W-:Y:S02]  /*0600*/  LEA R29, R14, R29, 0x3 ;  /* 0x0000001d0e1d7211 */ /* 0x000fe400078e18ff */
[----:B------:R-:W-:-:S02]  /*0610*/  LEA R27, R8, R27, 0x3 ;  /* 0x0000001b081b7211 */ /* 0x000fc400078e18ff */
[----:B------:R-:W-:Y:S01]  /*0620*/  LEA R20, R9, R20, 0x3 ;  /* 0x0000001409147211 */ /* 0x000fe200078e18ff */
[----:B------:R-:W-:Y:S01]  /*0630*/  IMAD R0, R12, R7, R0 ;  /* 0x000000070c007224 */ /* 0x000fe200078e0200 */
[----:B------:R-:W-:Y:S01]  /*0640*/  LEA R22, R11, R22, 0x3 ;  /* 0x000000160b167211 */ /* 0x000fe200078e18ff */
[----:B------:R-:W-:Y:S06]  /*0650*/  BRA.U UP1, `(.L_x_2) ;  /* 0xfffffffd012c7547 */ /* 0x000fec000b83ffff */
[----:B------:R-:W-:-:S05]  /*0660*/  UMOV UR5, UR15 ;  /* 0x0000000f00057c82 */ /* 0x000fca0008000000 */
.L_x_1:
[----:B------:R-:W-:-:S09]  /*0670*/  UISETP.NE.AND UP1, UPT, UR24, URZ, UPT ;  /* 0x000000ff1800728c */ /* 0x000fd2000bf25270 */
[----:B------:R-:W-:Y:S05]  /*0680*/  BRA.U !UP1, `(.L_x_3) ;  /* 0x00000005094c7547 */ /* 0x000fea000b800000 */
[----:B------:R-:W-:Y:S01]  /*0690*/  UISETP.NE.AND UP1, UPT, UR14, URZ, UPT ;  /* 0x000000ff0e00728c */ /* 0x000fe2000bf25270 */
[----:B------:R-:W-:Y:S10]  /*06a0*/  BRA.U !UP0, `(.L_x_4) ;  /* 0x0000000108987547 */ /* 0x000ff4000b800000 */
[----:B------:R-:W0:Y:S01]  /*06b0*/  LDCU.128 UR8, c[0x0][0x380] ;  /* 0x00007000ff0877ac */ /* 0x000e220008000c00 */
[----:B------:R-:W-:Y:S02]  /*06c0*/  HFMA2 R7, -RZ, RZ, 0, 2.384185791015625e-07 ;  /* 0x00000004ff077431 */ /* 0x000fe400000001ff */
[----:B------:R-:W-:Y:S01]  /*06d0*/  IMAD.U32 R3, RZ, RZ, UR5 ;  /* 0x00000005ff037e24 */ /* 0x000fe2000f8e00ff */
[----:B------:R-:W-:Y:S01]  /*06e0*/  MOV R9, 0x4 ;  /* 0x0000000400097802 */ /* 0x000fe20000000f00 */
[----:B------:R-:W1:Y:S02]  /*06f0*/  LDCU.64 UR16, c[0x0][0x380] ;  /* 0x00007000ff1077ac */ /* 0x000e640008000a00 */
[----:B------:R-:W-:Y:S01]  /*0700*/  IMAD R2, R3, UR25, R18 ;  /* 0x0000001903027c24 */ /* 0x000fe2000f8e0212 */
[----:B------:R-:W-:Y:S02]  /*0710*/  UIADD3 UR6, UPT, UPT, UR21, UR5, URZ ;  /* 0x0000000515067290 */ /* 0x000fe4000fffe0ff */
[----:B------:R-:W-:Y:S01]  /*0720*/  UIADD3 UR12, UP2, UPT, UR21, UR5, URZ ;  /* 0x00000005150c7290 */ /* 0x000fe2000ff5e0ff */
[----:B------:R-:W-:Y:S01]  /*0730*/  HFMA2 R10, -RZ, RZ, 0, 2.384185791015625e-07 ;  /* 0x00000004ff0a7431 */ /* 0x000fe200000001ff */
[----:B0-----:R-:W-:Y:S01]  /*0740*/  UIMAD.WIDE.U32 UR6, UR6, 0x4, UR8 ;  /* 0x00000004060678a5 */ /* 0x001fe2000f8e0008 */
[----:B------:R-:W-:Y:S01]  /*0750*/  IMAD.WIDE.U32 R6, R2, R7, UR10 ;  /* 0x0000000a02067e25 */ /* 0x000fe2000f8e0007 */
[----:B------:R-:W-:-:S02]  /*0760*/  UIADD3.X UR8, UPT, UPT, URZ, URZ, URZ, UP2, !UPT ;  /* 0x000000ffff087290 */ /* 0x000fc400097fe4ff */
[----:B-1----:R-:W-:Y:S01]  /*0770*/  ULEA UR9, UP2, UR12, UR16, 0x2 ;  /* 0x000000100c097291 */ /* 0x002fe2000f8410ff */
[----:B------:R-:W-:Y:S01]  /*0780*/  VIADD R2, R2, UR25 ;  /* 0x0000001902027c36 */ /* 0x000fe20008000000 */
[----:B------:R-:W-:Y:S01]  /*0790*/  MOV R13, UR7 ;  /* 0x00000007000d7c02 */ /* 0x000fe20008000f00 */
[----:B------:R0:W2:Y:S01]  /*07a0*/  LDG.E R14, desc[UR22][R6.64] ;  /* 0x00000016060e7981 */ /* 0x0000a2000c1e1900 */
[----:B------:R-:W-:Y:S01]  /*07b0*/  ULEA.HI.X UR8, UR12, UR17, UR8, 0x2, UP2 ;  /* 0x000000110c087291 */ /* 0x000fe200090f1408 */
[----:B------:R-:W-:Y:S01]  /*07c0*/  MOV R12, UR6 ;  /* 0x00000006000c7c02 */ /* 0x000fe20008000f00 */
[C---:B------:R-:W-:Y:S01]  /*07d0*/  IMAD.WIDE.U32 R8, R2.reuse, R9, UR10 ;  /* 0x0000000a02087e25 */ /* 0x040fe2000f8e0009 */
[----:B------:R-:W-:Y:S02]  /*07e0*/  IADD3 R15, PT, PT, R2, UR25, RZ ;  /* 0x00000019020f7c10 */ /* 0x000fe4000fffe0ff */
[----:B------:R-:W-:Y:S01]  /*07f0*/  MOV R2, UR9 ;  /* 0x0000000900027c02 */ /* 0x000fe20008000f00 */
[----:B------:R-:W2:Y:S01]  /*0800*/  LDG.E R13, desc[UR22][R12.64] ;  /* 0x000000160c0d7981 */ /* 0x000ea2000c1e1900 */
[----:B------:R-:W-:Y:S01]  /*0810*/  MOV R3, UR8 ;  /* 0x0000000800037c02 */ /* 0x000fe20008000f00 */
[----:B------:R-:W-:Y:S01]  /*0820*/  IMAD.MOV.U32 R17, RZ, RZ, 0x4 ;  /* 0x00000004ff117424 */ /* 0x000fe200078e00ff */
[C---:B0-----:R-:W-:Y:S01]  /*0830*/  IADD3 R6, PT, PT, R15.reuse, UR25, RZ ;  /* 0x000000190f067c10 */ /* 0x041fe2000fffe0ff */
[----:B------:R-:W-:Y:S01]  /*0840*/  IMAD.WIDE.U32 R10, R15, R10, UR10 ;  /* 0x0000000a0f0a7e25 */ /* 0x000fe2000f8e000a */
[----:B------:R-:W3:Y:S04]  /*0850*/  LDG.E R8, desc[UR22][R8.64] ;  /* 0x0000001608087981 */ /* 0x000ee8000c1e1900 */
[----:B------:R-:W3:Y:S01]  /*0860*/  LDG.E R16, desc[UR22][R2.64+0x4] ;  /* 0x0000041602107981 */ /* 0x000ee2000c1e1900 */
[----:B------:R-:W-:-:S03]  /*0870*/  IMAD.WIDE.U32 R6, R6, R17, UR10 ;  /* 0x0000000a06067e25 */ /* 0x000fc6000f8e0011 */
[----:B------:R-:W4:Y:S04]  /*0880*/  LDG.E R10, desc[UR22][R10.64] ;  /* 0x000000160a0a7981 */ /* 0x000f28000c1e1900 */
[----:B------:R-:W4:Y:S04]  /*0890*/  LDG.E R15, desc[UR22][R2.64+0x8] ;  /* 0x00000816020f7981 */ /* 0x000f28000c1e1900 */
[----:B------:R-:W5:Y:S04]  /*08a0*/  LDG.E R17, desc[UR22][R2.64+0xc] ;  /* 0x00000c1602117981 */ /* 0x000f68000c1e1900 */
[----:B------:R-:W5:Y:S01]  /*08b0*/  LDG.E R6, desc[UR22][R6.64] ;  /* 0x0000001606067981 */ /* 0x000f62000c1e1900 */
[----:B------:R-:W-:Y:S01]  /*08c0*/  UIADD3 UR5, UPT, UPT, UR5, 0x4, URZ ;  /* 0x0000000405057890 */ /* 0x000fe2000fffe0ff */
[----:B--2---:R-:W-:-:S04]  /*08d0*/  IMAD R13, R13, R14, R0 ;  /* 0x0000000e0d0d7224 */ /* 0x004fc800078e0200 */
[----:B---3--:R-:W-:-:S04]  /*08e0*/  IMAD R8, R16, R8, R13 ;  /* 0x0000000810087224 */ /* 0x008fc800078e020d */
[----:B----4-:R-:W-:-:S04]  /*08f0*/  IMAD R8, R15, R10, R8 ;  /* 0x0000000a0f087224 */ /* 0x010fc800078e0208 */
[----:B-----5:R-:W-:-:S07]  /*0900*/  IMAD R0, R17, R6, R8 ;  /* 0x0000000611007224 */ /* 0x020fce00078e0208 */
.L_x_4:
[----:B------:R-:W-:Y:S05]  /*0910*/  BRA.U !UP1, `(.L_x_3) ;  /* 0x0000000109a87547 */ /* 0x000fea000b800000 */
[----:B------:R-:W-:Y:S01]  /*0920*/  UISETP.NE.AND UP2, UPT, UR14, 0x1, UPT ;  /* 0x000000010e00788c */ /* 0x000fe2000bf45270 */
[----:B------:R-:W-:Y:S01]  /*0930*/  MOV R3, UR5 ;  /* 0x0000000500037c02 */ /* 0x000fe20008000f00 */
[----:B------:R-:W-:Y:S01]  /*0940*/  ULOP3.LUT UP1, URZ, UR13, 0x1, URZ, 0xc0, !UPT ;  /* 0x000000010dff7892 */ /* 0x000fe2000f82c0ff */
[----:B------:R-:W-:-:S03]  /*0950*/  MOV R7, 0x4 ;  /* 0x0000000400077802 */ /* 0x000fc60000000f00 */
[----:B------:R-:W-:Y:S02]  /*0960*/  PLOP3.LUT P0, PT, PT, PT, UP2, 0x80, 0x8 ;  /* 0x000000000008781c */ /* 0x000fe40003f0f028 */
[----:B------:R-:W-:-:S03]  /*0970*/  PLOP3.LUT P1, PT, PT, PT, UP1, 0x80, 0x8 ;  /* 0x000000000008781c */ /* 0x000fc60003f2f018 */
[----:B------:R-:W0:Y:S01]  /*0980*/  @UP2 LDCU.128 UR8, c[0x0][0x380] ;  /* 0x00007000ff0827ac */ /* 0x000e220008000c00 */
[----:B------:R-:W1:Y:S01]  /*0990*/  @UP2 LDCU.64 UR12, c[0x0][0x380] ;  /* 0x00007000ff0c27ac */ /* 0x000e620008000a00 */
[----:B------:R-:W2:Y:S06]  /*09a0*/  @UP1 LDCU.128 UR16, c[0x0][0x380] ;  /* 0x00007000ff1017ac */ /* 0x000eac0008000c00 */
[----:B------:R-:W-:Y:S01]  /*09b0*/  @P0 IMAD R6, R3, UR25, R18 ;  /* 0x0000001903060c24 */ /* 0x000fe2000f8e0212 */
[----:B------:R-:W-:Y:S02]  /*09c0*/  @UP2 UIADD3 UR6, UPT, UPT, UR21, UR5, URZ ;  /* 0x0000000515062290 */ /* 0x000fe4000fffe0ff */
[----:B------:R-:W-:-:S02]  /*09d0*/  @UP2 UIADD3 UR7, UP3, UPT, UR21, UR5, URZ ;  /* 0x0000000515072290 */ /* 0x000fc4000ff7e0ff */
[----:B------:R-:W-:Y:S02]  /*09e0*/  @UP2 UIADD3 UR5, UPT, UPT, UR5, 0x2, URZ ;  /* 0x0000000205052890 */ /* 0x000fe4000fffe0ff */
[----:B0-----:R-:W-:Y:S01]  /*09f0*/  @UP2 UIMAD.WIDE.U32 UR8, UR6, 0x4, UR8 ;  /* 0x00000004060828a5 */ /* 0x001fe2000f8e0008 */
[CC--:B------:R-:W-:Y:S01]  /*0a00*/  @P0 IMAD.WIDE.U32 R2, R6.reuse, R7.reuse, UR10 ;  /* 0x0000000a06020e25 */ /* 0x0c0fe2000f8e0007 */
[----:B------:R-:W-:Y:S01]  /*0a10*/  @UP2 UIADD3.X UR6, UPT, UPT, URZ, URZ, URZ, UP3, !UPT ;  /* 0x000000ffff062290 */ /* 0x000fe20009ffe4ff */
[----:B------:R-:W-:Y:S01]  /*0a20*/  @P0 IADD3 R6, PT, PT, R6, UR25, RZ ;  /* 0x0000001906060c10 */ /* 0x000fe2000fffe0ff */
[----:B-1----:R-:W-:Y:S01]  /*0a30*/  @UP2 ULEA UR12, UP3, UR7, UR12, 0x2 ;  /* 0x0000000c070c2291 */ /* 0x002fe2000f8610ff */
[----:B------:R-:W-:Y:S01]  /*0a40*/  IMAD.U32 R15, RZ, RZ, UR25 ;  /* 0x00000019ff0f7e24 */ /* 0x000fe2000f8e00ff */
[----:B------:R-:W-:Y:S01]  /*0a50*/  MOV R9, UR9 ;  /* 0x0000000900097c02 */ /* 0x000fe20008000f00 */
[----:B------:R0:W3:Y:S01]  /*0a60*/  @P0 LDG.E R14, desc[UR22][R2.64] ;  /* 0x00000016020e0981 */ /* 0x0000e2000c1e1900 */
[----:B------:R-:W-:Y:S01]  /*0a70*/  @UP2 ULEA.HI.X UR13, UR7, UR13, UR6, 0x2, UP3 ;  /* 0x0000000d070d2291 */ /* 0x000fe200098f1406 */
[----:B------:R-:W-:Y:S01]  /*0a80*/  MOV R8, UR8 ;  /* 0x0000000800087c02 */ /* 0x000fe20008000f00 */
[----:B------:R-:W-:Y:S01]  /*0a90*/  @UP1 UIADD3 UR6, UPT, UPT, UR21, UR5, URZ ;  /* 0x0000000515061290 */ /* 0x000fe2000fffe0ff */
[----:B--2---:R-:W-:Y:S01]  /*0aa0*/  MOV R12, UR18 ;  /* 0x00000012000c7c02 */ /* 0x004fe20008000f00 */
[----:B------:R-:W-:Y:S01]  /*0ab0*/  @P1 IMAD R15, R15, UR5, R18 ;  /* 0x000000050f0f1c24 */ /* 0x000fe2000f8e0212 */
[----:B------:R-:W-:Y:S01]  /*0ac0*/  MOV R13, UR19 ;  /* 0x00000013000d7c02 */ /* 0x000fe20008000f00 */
[----:B------:R-:W-:Y:S01]  /*0ad0*/  @UP1 UIMAD.WIDE.U32 UR6, UR6, 0x4, UR16 ;  /* 0x00000004060618a5 */ /* 0x000fe2000f8e0010 */
[----:B------:R-:W-:Y:S01]  /*0ae0*/  @P0 IMAD.WIDE.U32 R6, R6, R7, UR10 ;  /* 0x0000000a06060e25 */ /* 0x000fe2000f8e0007 */
[----:B------:R-:W-:Y:S01]  /*0af0*/  MOV R11, UR13 ;  /* 0x0000000d000b7c02 */ /* 0x000fe20008000f00 */
[----:B------:R-:W3:Y:S02]  /*0b00*/  @P0 LDG.E R9, desc[UR22][R8.64] ;  /* 0x0000001608090981 */ /* 0x000ee4000c1e1900 */
[----:B------:R-:W-:-:S02]  /*0b10*/  IMAD.U32 R10, RZ, RZ, UR12 ;  /* 0x0000000cff0a7e24 */ /* 0x000fc4000f8e00ff */
[----:B0-----:R-:W-:Y:S01]  /*0b20*/  @P1 IMAD.WIDE.U32 R2, R15, 0x4, R12 ;  /* 0x000000040f021825 */ /* 0x001fe200078e000c */
[----:B------:R-:W-:Y:S01]  /*0b30*/  MOV R13, UR7 ;  /* 0x00000007000d7c02 */ /* 0x000fe20008000f00 */
[----:B------:R-:W2:Y:S01]  /*0b40*/  @P0 LDG.E R6, desc[UR22][R6.64] ;  /* 0x0000001606060981 */ /* 0x000ea2000c1e1900 */
[----:B------:R-:W-:-:S03]  /*0b50*/  MOV R12, UR6 ;  /* 0x00000006000c7c02 */ /* 0x000fc60008000f00 */
[----:B------:R-:W2:Y:S04]  /*0b60*/  @P0 LDG.E R11, desc[UR22][R10.64+0x4] ;  /* 0x000004160a0b0981 */ /* 0x000ea8000c1e1900 */
[----:B------:R-:W4:Y:S04]  /*0b70*/  @P1 LDG.E R2, desc[UR22][R2.64] ;  /* 0x0000001602021981 */ /* 0x000f28000c1e1900 */
[----:B------:R-:W4:Y:S01]  /*0b80*/  @P1 LDG.E R13, desc[UR22][R12.64] ;  /* 0x000000160c0d1981 */ /* 0x000f22000c1e1900 */
[----:B---3--:R-:W-:-:S04]  /*0b90*/  @P0 IMAD R14, R9, R14, R0 ;  /* 0x0000000e090e0224 */ /* 0x008fc800078e0200 */
[----:B--2---:R-:W-:-:S04]  /*0ba0*/  @P0 IMAD R0, R11, R6, R14 ;  /* 0x000000060b000224 */ /* 0x004fc800078e020e */
[----:B----4-:R-:W-:-:S07]  /*0bb0*/  @P1 IMAD R0, R13, R2, R0 ;  /* 0x000000020d001224 */ /* 0x010fce00078e0200 */
.L_x_3:
[----:B------:R-:W0:Y:S01]  /*0bc0*/  LDCU UR5, c[0x0][0x398] ;  /* 0x00007300ff0577ac */ /* 0x000e220008000800 */
[----:B------:R-:W1:Y:S01]  /*0bd0*/  LDC.64 R2, c[0x0][0x390] ;  /* 0x0000e400ff027b82 */ /* 0x000e620000000a00 */
[----:B------:R-:W-:-:S05]  /*0be0*/  MOV R7, UR25 ;  /* 0x0000001900077c02 */ /* 0x000fca0008000f00 */
[----:B------:R-:W-:Y:S01]  /*0bf0*/  IMAD R7, R7, UR4, R18 ;  /* 0x0000000407077c24 */ /* 0x000fe2000f8e0212 */
[----:B------:R-:W-:-:S04]  /*0c00*/  UIADD3 UR4, UPT, UPT, UR4, 0x1, URZ ;  /* 0x0000000104047890 */ /* 0x000fc8000fffe0ff */
[----:B0-----:R-:W-:-:S06]  /*0c10*/  UISETP.NE.AND UP1, UPT, UR4, UR5, UPT ;  /* 0x000000050400728c */ /* 0x001fcc000bf25270 */
[----:B------:R-:W-:Y:S01]  /*0c20*/  PLOP3.LUT P0, PT, PT, PT, UP1, 0x80, 0x8 ;  /* 0x000000000008781c */ /* 0x000fe20003f0f018 */
[----:B-1----:R-:W-:-:S05]  /*0c30*/  IMAD.WIDE.U32 R2, R7, 0x4, R2 ;  /* 0x0000000407027825 */ /* 0x002fca00078e0002 */
[----:B------:R0:W-:Y:S07]  /*0c40*/  STG.E desc[UR22][R2.64], R0 ;  /* 0x0000000002007986 */ /* 0x0001ee000c101916 */
[----:B------:R-:W-:Y:S05]  /*0c50*/  @!P0 EXIT ;  /* 0x000000000000894d */ /* 0x000fea0003800000 */
[----:B------:R-:W-:Y:S05]  /*0c60*/  BRA `(.L_x_5) ;  /* 0xfffffff400387947 */ /* 0x000fea000383ffff */
.L_x_0:
[C---:B------:R-:W-:Y:S01]  /*0c70*/  ISETP.GE.U32.AND P1, PT, R0.reuse, 0x8, PT ;  /* 0x000000080000780c */ /* 0x040fe20003f26070 */
[----:B------:R-:W-:Y:S01]  /*0c80*/  IMAD.MOV.U32 R3, RZ, RZ, RZ ;  /* 0x000000ffff037224 */ /* 0x000fe200078e00ff */
[----:B------:R-:W-:-:S04]  /*0c90*/  LOP3.LUT R2, R0, 0x7, RZ, 0xc0, !PT ;  /* 0x0000000700027812 */ /* 0x000fc800078ec0ff */
[----:B------:R-:W-:-:S07]  /*0ca0*/  ISETP.NE.AND P0, PT, R2, RZ, PT ;  /* 0x000000ff0200720c */ /* 0x000fce0003f05270 */
[----:B------:R-:W-:Y:S06]  /*0cb0*/  @!P1 BRA `(.L_x_6) ;  /* 0x00000000007c9947 */ /* 0x000fec0003800000 */
[----:B------:R-:W0:Y:S01]  /*0cc0*/  LDC.64 R4, c[0x0][0x390] ;  /* 0x0000e400ff047b82 */ /* 0x000e220000000a00 */
[----:B------:R-:W-:Y:S01]  /*0cd0*/  LOP3.LUT R3, R0, 0x7ffffff8, RZ, 0xc0, !PT ;  /* 0x7ffffff800037812 */ /* 0x000fe200078ec0ff */
[----:B------:R-:W-:-:S06]  /*0ce0*/  UMOV UR4, URZ ;  /* 0x000000ff00047c82 */ /* 0x000fcc0008000000 */
.L_x_7:
[----:B--2---:R-:W-:Y:S01]  /*0cf0*/  MOV R7, UR4 ;  /* 0x0000000400077c02 */ /* 0x004fe20008000f00 */
[----:B------:R-:W-:-:S04]  /*0d00*/  UIADD3 UR4, UPT, UPT, UR4, 0x8, URZ ;  /* 0x0000000804047890 */ /* 0x000fc8000fffe0ff */
[----:B-1----:R-:W-:Y:S02]  /*0d10*/  IMAD R7, R7, UR25, R18 ;  /* 0x0000001907077c24 */ /* 0x002fe4000f8e0212 */
[----:B------:R-:W-:-:S03]  /*0d20*/  ISETP.NE.AND P1, PT, R3, UR4, PT ;  /* 0x0000000403007c0c */ /* 0x000fc6000bf25270 */
[C---:B------:R-:W-:Y:S01]  /*0d30*/  IADD3 R9, PT, PT, R7.reuse, UR25, RZ ;  /* 0x0000001907097c10 */ /* 0x040fe2000fffe0ff */
[----:B0-----:R-:W-:-:S03]  /*0d40*/  IMAD.WIDE.U32 R6, R7, 0x4, R4 ;  /* 0x0000000407067825 */ /* 0x001fc600078e0004 */
[C---:B------:R-:W-:Y:S01]  /*0d50*/  IADD3 R11, PT, PT, R9.reuse, UR25, RZ ;  /* 0x00000019090b7c10 */ /* 0x040fe2000fffe0ff */
[--C-:B------:R-:W-:Y:S01]  /*0d60*/  IMAD.WIDE.U32 R8, R9, 0x4, R4.reuse ;  /* 0x0000000409087825 */ /* 0x100fe200078e0004 */
[----:B------:R2:W-:Y:S02]  /*0d70*/  STG.E desc[UR22][R6.64], RZ ;  /* 0x000000ff06007986 */ /* 0x0005e4000c101916 */
[C---:B------:R-:W-:Y:S01]  /*0d80*/  IADD3 R13, PT, PT, R11.reuse, UR25, RZ ;  /* 0x000000190b0d7c10 */ /* 0x040fe2000fffe0ff */
[--C-:B------:R-:W-:Y:S01]  /*0d90*/  IMAD.WIDE.U32 R10, R11, 0x4, R4.reuse ;  /* 0x000000040b0a7825 */ /* 0x100fe200078e0004 */
[----:B------:R2:W-:Y:S03]  /*0da0*/  STG.E desc[UR22][R8.64], RZ ;  /* 0x000000ff08007986 */ /* 0x0005e6000c101916 */
[C---:B------:R-:W-:Y:S01]  /*0db0*/  VIADD R15, R13.reuse, UR25 ;  /* 0x000000190d0f7c36 */ /* 0x040fe20008000000 */
[----:B------:R2:W-:Y:S01]  /*0dc0*/  STG.E desc[UR22][R10.64], RZ ;  /* 0x000000ff0a007986 */ /* 0x0005e2000c101916 */
[----:B------:R-:W-:-:S03]  /*0dd0*/  IMAD.WIDE.U32 R12, R13, 0x4, R4 ;  /* 0x000000040d0c7825 */ /* 0x000fc600078e0004 */
[C---:B------:R-:W-:Y:S01]  /*0de0*/  IADD3 R17, PT, PT, R15.reuse, UR25, RZ ;  /* 0x000000190f117c10 */ /* 0x040fe2000fffe0ff */
[--C-:B------:R-:W-:Y:S01]  /*0df0*/  IMAD.WIDE.U32 R14, R15, 0x4, R4.reuse ;  /* 0x000000040f0e7825 */ /* 0x100fe200078e0004 */
[----:B------:R2:W-:Y:S02]  /*0e00*/  STG.E desc[UR22][R12.64], RZ ;  /* 0x000000ff0c007986 */ /* 0x0005e4000c101916 */
[C---:B------:R-:W-:Y:S01]  /*0e10*/  IADD3 R21, PT, PT, R17.reuse, UR25, RZ ;  /* 0x0000001911157c10 */ /* 0x040fe2000fffe0ff */
[--C-:B------:R-:W-:Y:S01]  /*0e20*/  IMAD.WIDE.U32 R16, R17, 0x4, R4.reuse ;  /* 0x0000000411107825 */ /* 0x100fe200078e0004 */
[----:B------:R2:W-:Y:S02]  /*0e30*/  STG.E desc[UR22][R14.64], RZ ;  /* 0x000000ff0e007986 */ /* 0x0005e4000c101916 */
[C---:B------:R-:W-:Y:S01]  /*0e40*/  IADD3 R23, PT, PT, R21.reuse, UR25, RZ ;  /* 0x0000001915177c10 */ /* 0x040fe2000fffe0ff */
[--C-:B------:R-:W-:Y:S01]  /*0e50*/  IMAD.WIDE.U32 R20, R21, 0x4, R4.reuse ;  /* 0x0000000415147825 */ /* 0x100fe200078e0004 */
[----:B------:R2:W-:Y:S03]  /*0e60*/  STG.E desc[UR22][R16.64], RZ ;  /* 0x000000ff10007986 */ /* 0x0005e6000c101916 */
[----:B------:R-:W-:Y:S01]  /*0e70*/  IMAD.WIDE.U32 R22, R23, 0x4, R4 ;  /* 0x0000000417167825 */ /* 0x000fe200078e0004 */
[----:B------:R2:W-:Y:S04]  /*0e80*/  STG.E desc[UR22][R20.64], RZ ;  /* 0x000000ff14007986 */ /* 0x0005e8000c101916 */
[----:B------:R2:W-:Y:S01]  /*0e90*/  STG.E desc[UR22][R22.64], RZ ;  /* 0x000000ff16007986 */ /* 0x0005e2000c101916 */
[----:B------:R-:W-:Y:S05]  /*0ea0*/  @P1 BRA `(.L_x_7) ;  /* 0xfffffffc00901947 */ /* 0x000fea000383ffff */
.L_x_6:
[----:B------:R-:W-:Y:S05]  /*0eb0*/  @!P0 EXIT ;  /* 0x000000000000894d */ /* 0x000fea0003800000 */
[----:B------:R-:W-:Y:S02]  /*0ec0*/  ISETP.GE.U32.AND P0, PT, R2, 0x4, PT ;  /* 0x000000040200780c */ /* 0x000fe40003f06070 */
[----:B--2---:R-:W-:-:S04]  /*0ed0*/  LOP3.LUT R12, R0, 0x3, RZ, 0xc0, !PT ;  /* 0x00000003000c7812 */ /* 0x004fc800078ec0ff */
[----:B------:R-:W-:-:S07]  /*0ee0*/  ISETP.NE.AND P1, PT, R12, RZ, PT ;  /* 0x000000ff0c00720c */ /* 0x000fce0003f25270 */
[----:B------:R-:W-:Y:S06]  /*0ef0*/  @!P0 BRA `(.L_x_8) ;  /* 0x0000000000388947 */ /* 0x000fec0003800000 */
[----:B------:R-:W0:Y:S01]  /*0f00*/  LDC.64 R10, c[0x0][0x390] ;  /* 0x0000e400ff0a7b82 */ /* 0x000e220000000a00 */
[C---:B-1----:R-:W-:Y:S01]  /*0f10*/  IMAD R5, R3.reuse, UR25, R18 ;  /* 0x0000001903057c24 */ /* 0x042fe2000f8e0212 */
[----:B------:R-:W-:-:S04]  /*0f20*/  IADD3 R3, PT, PT, R3, 0x4, RZ ;  /* 0x0000000403037810 */ /* 0x000fc80007ffe0ff */
[----:B------:R-:W-:-:S05]  /*0f30*/  IADD3 R7, PT, PT, R5, UR25, RZ ;  /* 0x0000001905077c10 */ /* 0x000fca000fffe0ff */
[----:B------:R-:W-:-:S05]  /*0f40*/  VIADD R9, R7, UR25 ;  /* 0x0000001907097c36 */ /* 0x000fca0008000000 */
[----:B------:R-:W-:Y:S01]  /*0f50*/  IADD3 R13, PT, PT, R9, UR25, RZ ;  /* 0x00000019090d7c10 */ /* 0x000fe2000fffe0ff */
[----:B0-----:R-:W-:-:S04]  /*0f60*/  IMAD.WIDE.U32 R4, R5, 0x4, R10 ;  /* 0x0000000405047825 */ /* 0x001fc800078e000a */
[--C-:B------:R-:W-:Y:S01]  /*0f70*/  IMAD.WIDE.U32 R6, R7, 0x4, R10.reuse ;  /* 0x0000000407067825 */ /* 0x100fe200078e000a */
[----:B------:R0:W-:Y:S03]  /*0f80*/  STG.E desc[UR22][R4.64], RZ ;  /* 0x000000ff04007986 */ /* 0x0001e6000c101916 */
[--C-:B------:R-:W-:Y:S01]  /*0f90*/  IMAD.WIDE.U32 R8, R9, 0x4, R10.reuse ;  /* 0x0000000409087825 */ /* 0x100fe200078e000a */
[----:B------:R0:W-:Y:S03]  /*0fa0*/  STG.E desc[UR22][R6.64], RZ ;  /* 0x000000ff06007986 */ /* 0x0001e6000c101916 */
[----:B------:R-:W-:Y:S01]  /*0fb0*/  IMAD.WIDE.U32 R10, R13, 0x4, R10 ;  /* 0x000000040d0a7825 */ /* 0x000fe200078e000a */
[----:B------:R0:W-:Y:S04]  /*0fc0*/  STG.E desc[UR22][R8.64], RZ ;  /* 0x000000ff08007986 */ /* 0x0001e8000c101916 */
[----:B------:R0:W-:Y:S02]  /*0fd0*/  STG.E desc[UR22][R10.64], RZ ;  /* 0x000000ff0a007986 */ /* 0x0001e4000c101916 */
.L_x_8:
[----:B------:R-:W-:Y:S05]  /*0fe0*/  @!P1 EXIT ;  /* 0x000000000000994d */ /* 0x000fea0003800000 */
[----:B------:R-:W-:Y:S02]  /*0ff0*/  ISETP.NE.AND P0, PT, R12, 0x1, PT ;  /* 0x000000010c00780c */ /* 0x000fe40003f05270 */
[----:B------:R-:W-:-:S04]  /*1000*/  LOP3.LUT R0, R0, 0x1, RZ, 0xc0, !PT ;  /* 0x0000000100007812 */ /* 0x000fc800078ec0ff */
[----:B------:R-:W-:-:S07]  /*1010*/  ISETP.NE.U32.AND P1, PT, R0, 0x1, PT ;  /* 0x000000010000780c */ /* 0x000fce0003f25070 */
[----:B------:R-:W-:Y:S06]  /*1020*/  @!P0 BRA `(.L_x_9) ;  /* 0x0000000000208947 */ /* 0x000fec0003800000 */
[----:B0-----:R-:W0:Y:S01]  /*1030*/  LDC.64 R4, c[0x0][0x390] ;  /* 0x0000e400ff047b82 */ /* 0x001e220000000a00 */
[C---:B-1----:R-:W-:Y:S01]  /*1040*/  IMAD R7, R3.reuse, UR25, R18 ;  /* 0x0000001903077c24 */ /* 0x042fe2000f8e0212 */
[----:B------:R-:W-:-:S04]  /*1050*/  IADD3 R3, PT, PT, R3, 0x2, RZ ;  /* 0x0000000203037810 */ /* 0x000fc80007ffe0ff */
[C---:B------:R-:W-:Y:S01]  /*1060*/  IADD3 R9, PT, PT, R7.reuse, UR25, RZ ;  /* 0x0000001907097c10 */ /* 0x040fe2000fffe0ff */
[----:B0-----:R-:W-:-:S04]  /*1070*/  IMAD.WIDE.U32 R6, R7, 0x4, R4 ;  /* 0x0000000407067825 */ /* 0x001fc800078e0004 */
[----:B------:R-:W-:Y:S01]  /*1080*/  IMAD.WIDE.U32 R4, R9, 0x4, R4 ;  /* 0x0000000409047825 */ /* 0x000fe200078e0004 */
[----:B------:R2:W-:Y:S04]  /*1090*/  STG.E desc[UR22][R6.64], RZ ;  /* 0x000000ff06007986 */ /* 0x0005e8000c101916 */
[----:B------:R2:W-:Y:S02]  /*10a0*/  STG.E desc[UR22][R4.64], RZ ;  /* 0x000000ff04007986 */ /* 0x0005e4000c101916 */
.L_x_9:
[----:B------:R-:W-:Y:S05]  /*10b0*/  @P1 EXIT ;  /* 0x000000000000194d */ /* 0x000fea0003800000 */
[----:B0-2---:R-:W0:Y:S01]  /*10c0*/  LDC.64 R4, c[0x0][0x390] ;  /* 0x0000e400ff047b82 */ /* 0x005e220000000a00 */
[----:B-1----:R-:W-:-:S04]  /*10d0*/  IMAD R3, R3, UR25, R18 ;  /* 0x0000001903037c24 */ /* 0x002fc8000f8e0212 */
[----:B0-----:R-:W-:-:S05]  /*10e0*/  IMAD.WIDE.U32 R2, R3, 0x4, R4 ;  /* 0x0000000403027825 */ /* 0x001fca00078e0004 */
[----:B------:R-:W-:Y:S01]  /*10f0*/  STG.E desc[UR22][R2.64], RZ ;  /* 0x000000ff02007986 */ /* 0x000fe2000c101916 */
[----:B------:R-:W-:Y:S05]  /*1100*/  EXIT ;  /* 0x000000000000794d */ /* 0x000fea0003800000 */
.L_x_10:
[----:B------:R-:W-:-:S00]  /*1110*/  BRA `(.L_x_10) ;  /* 0xfffffffc00fc7947 */ /* 0x000fc0000383ffff */
[----:B------:R-:W-:-:S00]  /*1120*/  NOP ;  /* 0x0000000000007918 */ /* 0x000fc00000000000 */
        /* <DEDUP_REMOVED lines=13> */
.L_x_11:


//--------------------- .nv.shared.reserved.0     --------------------------
	.section	.nv.shared.reserved.0,"aw",@nobits
	.weak		__nv_reservedSMEM_offset_0_alias
	.size		__nv_reservedSMEM_offset_0_alias, 0, 64
	.other		__nv_reservedSMEM_offset_0_alias,@"STO_CUDA_RESERVED_SHARED STV_DEFAULT"
__nv_reservedSMEM_offset_0_alias:
	.zero		0
	.zero		64


//--------------------- .nv.constant0._Z9matMulColPiS_S_ii --------------------------
	.section	.nv.constant0._Z9matMulColPiS_S_ii,"a",@progbits
	.sectionflags	@""
	.align	4
.nv.constant0._Z9matMulColPiS_S_ii:
	.zero		928


//--------------------- SYMBOLS --------------------------

	.type		.nv.reservedSmem.offset0,@object
	.size		.nv.reservedSmem.offset0,0x4
